//
// Generated by NVIDIA NVVM Compiler
//
// Compiler Build ID: CL-36424714
// Cuda compilation tools, release 13.0, V13.0.88
// Based on NVVM 20.0.0
//

.version 9.0
.target sm_100
.address_size 64

	// .globl	_Z14rand_MT_kernelPfjjjji

.visible .entry _Z14rand_MT_kernelPfjjjji(
	.param .u64 .ptr .align 1 _Z14rand_MT_kernelPfjjjji_param_0,
	.param .u32 _Z14rand_MT_kernelPfjjjji_param_1,
	.param .u32 _Z14rand_MT_kernelPfjjjji_param_2,
	.param .u32 _Z14rand_MT_kernelPfjjjji_param_3,
	.param .u32 _Z14rand_MT_kernelPfjjjji_param_4,
	.param .u32 _Z14rand_MT_kernelPfjjjji_param_5
)
{
	.local .align 4 .b8 	__local_depot0[76];
	.reg .b64 	%SP;
	.reg .b64 	%SPL;
	.reg .pred 	%p<22>;
	.reg .b32 	%r<248>;
	.reg .b32 	%f<22>;
	.reg .b64 	%rd<51>;

	mov.u64 	%SPL, __local_depot0;
	ld.param.u64 	%rd3, [_Z14rand_MT_kernelPfjjjji_param_0];
	ld.param.u32 	%r23, [_Z14rand_MT_kernelPfjjjji_param_1];
	ld.param.u32 	%r24, [_Z14rand_MT_kernelPfjjjji_param_2];
	ld.param.u32 	%r25, [_Z14rand_MT_kernelPfjjjji_param_3];
	ld.param.u32 	%r244, [_Z14rand_MT_kernelPfjjjji_param_4];
	ld.param.u32 	%r27, [_Z14rand_MT_kernelPfjjjji_param_5];
	cvta.to.global.u64 	%rd1, %rd3;
	add.u64 	%rd2, %SPL, 0;
	st.local.u32 	[%rd2], %r244;
	shr.u32 	%r28, %r244, 30;
	xor.b32  	%r29, %r28, %r244;
	mad.lo.s32 	%r30, %r29, 1812433253, 1;
	st.local.u32 	[%rd2+4], %r30;
	shr.u32 	%r31, %r30, 30;
	xor.b32  	%r32, %r31, %r30;
	mad.lo.s32 	%r33, %r32, 1812433253, 2;
	st.local.u32 	[%rd2+8], %r33;
	shr.u32 	%r34, %r33, 30;
	xor.b32  	%r35, %r34, %r33;
	mad.lo.s32 	%r36, %r35, 1812433253, 3;
	st.local.u32 	[%rd2+12], %r36;
	shr.u32 	%r37, %r36, 30;
	xor.b32  	%r38, %r37, %r36;
	mad.lo.s32 	%r39, %r38, 1812433253, 4;
	st.local.u32 	[%rd2+16], %r39;
	shr.u32 	%r40, %r39, 30;
	xor.b32  	%r41, %r40, %r39;
	mad.lo.s32 	%r42, %r41, 1812433253, 5;
	st.local.u32 	[%rd2+20], %r42;
	shr.u32 	%r43, %r42, 30;
	xor.b32  	%r44, %r43, %r42;
	mad.lo.s32 	%r45, %r44, 1812433253, 6;
	st.local.u32 	[%rd2+24], %r45;
	shr.u32 	%r46, %r45, 30;
	xor.b32  	%r47, %r46, %r45;
	mad.lo.s32 	%r48, %r47, 1812433253, 7;
	st.local.u32 	[%rd2+28], %r48;
	shr.u32 	%r49, %r48, 30;
	xor.b32  	%r50, %r49, %r48;
	mad.lo.s32 	%r51, %r50, 1812433253, 8;
	st.local.u32 	[%rd2+32], %r51;
	shr.u32 	%r52, %r51, 30;
	xor.b32  	%r53, %r52, %r51;
	mad.lo.s32 	%r54, %r53, 1812433253, 9;
	st.local.u32 	[%rd2+36], %r54;
	shr.u32 	%r55, %r54, 30;
	xor.b32  	%r56, %r55, %r54;
	mad.lo.s32 	%r57, %r56, 1812433253, 10;
	st.local.u32 	[%rd2+40], %r57;
	shr.u32 	%r58, %r57, 30;
	xor.b32  	%r59, %r58, %r57;
	mad.lo.s32 	%r60, %r59, 1812433253, 11;
	st.local.u32 	[%rd2+44], %r60;
	shr.u32 	%r61, %r60, 30;
	xor.b32  	%r62, %r61, %r60;
	mad.lo.s32 	%r63, %r62, 1812433253, 12;
	st.local.u32 	[%rd2+48], %r63;
	shr.u32 	%r64, %r63, 30;
	xor.b32  	%r65, %r64, %r63;
	mad.lo.s32 	%r66, %r65, 1812433253, 13;
	st.local.u32 	[%rd2+52], %r66;
	shr.u32 	%r67, %r66, 30;
	xor.b32  	%r68, %r67, %r66;
	mad.lo.s32 	%r69, %r68, 1812433253, 14;
	st.local.u32 	[%rd2+56], %r69;
	shr.u32 	%r70, %r69, 30;
	xor.b32  	%r71, %r70, %r69;
	mad.lo.s32 	%r72, %r71, 1812433253, 15;
	st.local.u32 	[%rd2+60], %r72;
	shr.u32 	%r73, %r72, 30;
	xor.b32  	%r74, %r73, %r72;
	mad.lo.s32 	%r75, %r74, 1812433253, 16;
	st.local.u32 	[%rd2+64], %r75;
	shr.u32 	%r76, %r75, 30;
	xor.b32  	%r77, %r76, %r75;
	mad.lo.s32 	%r78, %r77, 1812433253, 17;
	st.local.u32 	[%rd2+68], %r78;
	shr.u32 	%r79, %r78, 30;
	xor.b32  	%r80, %r79, %r78;
	mad.lo.s32 	%r81, %r80, 1812433253, 18;
	st.local.u32 	[%rd2+72], %r81;
	setp.lt.s32 	%p1, %r27, 1;
	@%p1 bra 	$L__BB0_9;
	mov.u32 	%r83, %ctaid.x;
	mov.u32 	%r84, %ntid.x;
	mov.u32 	%r85, %tid.x;
	mad.lo.s32 	%r1, %r83, %r84, %r85;
	and.b32  	%r2, %r27, 3;
	setp.lt.u32 	%p2, %r27, 4;
	mov.b32 	%r242, 0;
	mov.u32 	%r246, %r242;
	@%p2 bra 	$L__BB0_4;
	and.b32  	%r246, %r27, 2147483644;
	neg.s32 	%r239, %r246;
	add.s32 	%r238, %r1, 8192;
	mov.b32 	%r242, 0;
$L__BB0_3:
	.pragma "nounroll";
	setp.gt.s32 	%p3, %r242, 17;
	selp.b32 	%r87, -18, 1, %p3;
	add.s32 	%r88, %r87, %r242;
	setp.gt.s32 	%p4, %r242, 9;
	selp.b32 	%r89, -10, 9, %p4;
	add.s32 	%r90, %r89, %r242;
	mul.wide.s32 	%rd5, %r88, 4;
	add.s64 	%rd6, %rd2, %rd5;
	ld.local.u32 	%r91, [%rd6];
	mul.wide.s32 	%rd7, %r90, 4;
	add.s64 	%rd8, %rd2, %rd7;
	ld.local.u32 	%r92, [%rd8];
	and.b32  	%r93, %r91, 1;
	neg.s32 	%r94, %r93;
	shr.u32 	%r95, %r244, 1;
	xor.b32  	%r96, %r92, %r95;
	and.b32  	%r97, %r94, %r23;
	xor.b32  	%r98, %r96, %r97;
	mul.wide.s32 	%rd9, %r242, 4;
	add.s64 	%rd10, %rd2, %rd9;
	st.local.u32 	[%rd10], %r98;
	shr.u32 	%r99, %r98, 12;
	xor.b32  	%r100, %r99, %r98;
	shl.b32 	%r101, %r100, 7;
	and.b32  	%r102, %r101, %r24;
	xor.b32  	%r103, %r102, %r100;
	shl.b32 	%r104, %r103, 15;
	and.b32  	%r105, %r104, %r25;
	xor.b32  	%r106, %r105, %r103;
	shr.u32 	%r107, %r106, 18;
	xor.b32  	%r108, %r107, %r106;
	cvt.rn.f32.u32 	%f1, %r108;
	add.f32 	%f2, %f1, 0f3F800000;
	mul.f32 	%f3, %f2, 0f2F800000;
	add.s32 	%r109, %r238, -8192;
	mul.wide.u32 	%rd11, %r109, 4;
	add.s64 	%rd12, %rd1, %rd11;
	st.global.f32 	[%rd12], %f3;
	setp.gt.s32 	%p5, %r88, 17;
	selp.b32 	%r110, -18, 1, %p5;
	add.s32 	%r111, %r110, %r88;
	setp.gt.s32 	%p6, %r88, 9;
	mul.wide.s32 	%rd13, %r110, 4;
	add.s64 	%rd14, %rd6, %rd13;
	ld.local.u32 	%r112, [%rd14];
	selp.b64 	%rd15, -40, 36, %p6;
	add.s64 	%rd16, %rd6, %rd15;
	ld.local.u32 	%r113, [%rd16];
	and.b32  	%r114, %r112, 1;
	neg.s32 	%r115, %r114;
	shr.u32 	%r116, %r91, 1;
	xor.b32  	%r117, %r113, %r116;
	and.b32  	%r118, %r115, %r23;
	xor.b32  	%r119, %r117, %r118;
	st.local.u32 	[%rd6], %r119;
	shr.u32 	%r120, %r119, 12;
	xor.b32  	%r121, %r120, %r119;
	shl.b32 	%r122, %r121, 7;
	and.b32  	%r123, %r122, %r24;
	xor.b32  	%r124, %r123, %r121;
	shl.b32 	%r125, %r124, 15;
	and.b32  	%r126, %r125, %r25;
	xor.b32  	%r127, %r126, %r124;
	shr.u32 	%r128, %r127, 18;
	xor.b32  	%r129, %r128, %r127;
	cvt.rn.f32.u32 	%f4, %r129;
	add.f32 	%f5, %f4, 0f3F800000;
	mul.f32 	%f6, %f5, 0f2F800000;
	add.s32 	%r130, %r238, -4096;
	mul.wide.u32 	%rd17, %r130, 4;
	add.s64 	%rd18, %rd1, %rd17;
	st.global.f32 	[%rd18], %f6;
	setp.gt.s32 	%p7, %r111, 17;
	selp.b32 	%r131, -18, 1, %p7;
	add.s32 	%r132, %r131, %r111;
	setp.gt.s32 	%p8, %r111, 9;
	mul.wide.s32 	%rd19, %r131, 4;
	add.s64 	%rd20, %rd14, %rd19;
	ld.local.u32 	%r133, [%rd20];
	selp.b64 	%rd21, -40, 36, %p8;
	add.s64 	%rd22, %rd14, %rd21;
	ld.local.u32 	%r134, [%rd22];
	and.b32  	%r135, %r133, 1;
	neg.s32 	%r136, %r135;
	shr.u32 	%r137, %r112, 1;
	xor.b32  	%r138, %r134, %r137;
	and.b32  	%r139, %r136, %r23;
	xor.b32  	%r140, %r138, %r139;
	st.local.u32 	[%rd14], %r140;
	shr.u32 	%r141, %r140, 12;
	xor.b32  	%r142, %r141, %r140;
	shl.b32 	%r143, %r142, 7;
	and.b32  	%r144, %r143, %r24;
	xor.b32  	%r145, %r144, %r142;
	shl.b32 	%r146, %r145, 15;
	and.b32  	%r147, %r146, %r25;
	xor.b32  	%r148, %r147, %r145;
	shr.u32 	%r149, %r148, 18;
	xor.b32  	%r150, %r149, %r148;
	cvt.rn.f32.u32 	%f7, %r150;
	add.f32 	%f8, %f7, 0f3F800000;
	mul.f32 	%f9, %f8, 0f2F800000;
	add.s32 	%r151, %r238, 4096;
	mul.wide.u32 	%rd23, %r238, 4;
	add.s64 	%rd24, %rd1, %rd23;
	st.global.f32 	[%rd24], %f9;
	setp.gt.s32 	%p9, %r132, 17;
	selp.b32 	%r152, -18, 1, %p9;
	add.s32 	%r242, %r152, %r132;
	setp.gt.s32 	%p10, %r132, 9;
	mul.wide.s32 	%rd25, %r152, 4;
	add.s64 	%rd26, %rd20, %rd25;
	ld.local.u32 	%r244, [%rd26];
	selp.b64 	%rd27, -40, 36, %p10;
	add.s64 	%rd28, %rd20, %rd27;
	ld.local.u32 	%r153, [%rd28];
	and.b32  	%r154, %r244, 1;
	neg.s32 	%r155, %r154;
	shr.u32 	%r156, %r133, 1;
	xor.b32  	%r157, %r153, %r156;
	and.b32  	%r158, %r155, %r23;
	xor.b32  	%r159, %r157, %r158;
	st.local.u32 	[%rd20], %r159;
	shr.u32 	%r160, %r159, 12;
	xor.b32  	%r161, %r160, %r159;
	shl.b32 	%r162, %r161, 7;
	and.b32  	%r163, %r162, %r24;
	xor.b32  	%r164, %r163, %r161;
	shl.b32 	%r165, %r164, 15;
	and.b32  	%r166, %r165, %r25;
	xor.b32  	%r167, %r166, %r164;
	shr.u32 	%r168, %r167, 18;
	xor.b32  	%r169, %r168, %r167;
	cvt.rn.f32.u32 	%f10, %r169;
	add.f32 	%f11, %f10, 0f3F800000;
	mul.f32 	%f12, %f11, 0f2F800000;
	mul.wide.u32 	%rd29, %r151, 4;
	add.s64 	%rd30, %rd1, %rd29;
	st.global.f32 	[%rd30], %f12;
	add.s32 	%r239, %r239, 4;
	add.s32 	%r238, %r238, 16384;
	setp.ne.s32 	%p11, %r239, 0;
	@%p11 bra 	$L__BB0_3;
$L__BB0_4:
	setp.eq.s32 	%p12, %r2, 0;
	@%p12 bra 	$L__BB0_9;
	setp.eq.s32 	%p13, %r2, 1;
	@%p13 bra 	$L__BB0_7;
	setp.gt.s32 	%p14, %r242, 17;
	selp.b32 	%r170, -18, 1, %p14;
	add.s32 	%r171, %r170, %r242;
	setp.gt.s32 	%p15, %r242, 9;
	selp.b32 	%r172, -10, 9, %p15;
	add.s32 	%r173, %r172, %r242;
	mul.wide.s32 	%rd31, %r171, 4;
	add.s64 	%rd32, %rd2, %rd31;
	ld.local.u32 	%r174, [%rd32];
	mul.wide.s32 	%rd33, %r173, 4;
	add.s64 	%rd34, %rd2, %rd33;
	ld.local.u32 	%r175, [%rd34];
	and.b32  	%r176, %r174, 1;
	neg.s32 	%r177, %r176;
	shr.u32 	%r178, %r244, 1;
	xor.b32  	%r179, %r175, %r178;
	and.b32  	%r180, %r177, %r23;
	xor.b32  	%r181, %r179, %r180;
	mul.wide.s32 	%rd35, %r242, 4;
	add.s64 	%rd36, %rd2, %rd35;
	st.local.u32 	[%rd36], %r181;
	shr.u32 	%r182, %r181, 12;
	xor.b32  	%r183, %r182, %r181;
	shl.b32 	%r184, %r183, 7;
	and.b32  	%r185, %r184, %r24;
	xor.b32  	%r186, %r185, %r183;
	shl.b32 	%r187, %r186, 15;
	and.b32  	%r188, %r187, %r25;
	xor.b32  	%r189, %r188, %r186;
	shr.u32 	%r190, %r189, 18;
	xor.b32  	%r191, %r190, %r189;
	cvt.rn.f32.u32 	%f13, %r191;
	add.f32 	%f14, %f13, 0f3F800000;
	mul.f32 	%f15, %f14, 0f2F800000;
	shl.b32 	%r192, %r246, 12;
	add.s32 	%r193, %r192, %r1;
	mul.wide.u32 	%rd37, %r193, 4;
	add.s64 	%rd38, %rd1, %rd37;
	st.global.f32 	[%rd38], %f15;
	setp.gt.s32 	%p16, %r171, 17;
	selp.b32 	%r194, -18, 1, %p16;
	add.s32 	%r242, %r194, %r171;
	setp.gt.s32 	%p17, %r171, 9;
	mul.wide.s32 	%rd39, %r194, 4;
	add.s64 	%rd40, %rd32, %rd39;
	ld.local.u32 	%r244, [%rd40];
	selp.b64 	%rd41, -40, 36, %p17;
	add.s64 	%rd42, %rd32, %rd41;
	ld.local.u32 	%r195, [%rd42];
	and.b32  	%r196, %r244, 1;
	neg.s32 	%r197, %r196;
	shr.u32 	%r198, %r174, 1;
	xor.b32  	%r199, %r195, %r198;
	and.b32  	%r200, %r197, %r23;
	xor.b32  	%r201, %r199, %r200;
	st.local.u32 	[%rd32], %r201;
	shr.u32 	%r202, %r201, 12;
	xor.b32  	%r203, %r202, %r201;
	shl.b32 	%r204, %r203, 7;
	and.b32  	%r205, %r204, %r24;
	xor.b32  	%r206, %r205, %r203;
	shl.b32 	%r207, %r206, 15;
	and.b32  	%r208, %r207, %r25;
	xor.b32  	%r209, %r208, %r206;
	shr.u32 	%r210, %r209, 18;
	xor.b32  	%r211, %r210, %r209;
	cvt.rn.f32.u32 	%f16, %r211;
	add.f32 	%f17, %f16, 0f3F800000;
	mul.f32 	%f18, %f17, 0f2F800000;
	add.s32 	%r212, %r193, 4096;
	mul.wide.u32 	%rd43, %r212, 4;
	add.s64 	%rd44, %rd1, %rd43;
	st.global.f32 	[%rd44], %f18;
	add.s32 	%r246, %r246, 2;
$L__BB0_7:
	and.b32  	%r213, %r27, 1;
	setp.eq.b32 	%p18, %r213, 1;
	not.pred 	%p19, %p18;
	@%p19 bra 	$L__BB0_9;
	setp.gt.s32 	%p20, %r242, 17;
	selp.b32 	%r214, -18, 1, %p20;
	add.s32 	%r215, %r214, %r242;
	setp.gt.s32 	%p21, %r242, 9;
	selp.b32 	%r216, -10, 9, %p21;
	add.s32 	%r217, %r216, %r242;
	mul.wide.s32 	%rd45, %r215, 4;
	add.s64 	%rd46, %rd2, %rd45;
	ld.local.u32 	%r218, [%rd46];
	mul.wide.s32 	%rd47, %r217, 4;
	add.s64 	%rd48, %rd2, %rd47;
	ld.local.u32 	%r219, [%rd48];
	and.b32  	%r220, %r218, 1;
	neg.s32 	%r221, %r220;
	shr.u32 	%r222, %r244, 1;
	xor.b32  	%r223, %r219, %r222;
	and.b32  	%r224, %r221, %r23;
	xor.b32  	%r225, %r223, %r224;
	shr.u32 	%r226, %r225, 12;
	xor.b32  	%r227, %r226, %r225;
	shl.b32 	%r228, %r227, 7;
	and.b32  	%r229, %r228, %r24;
	xor.b32  	%r230, %r229, %r227;
	shl.b32 	%r231, %r230, 15;
	and.b32  	%r232, %r231, %r25;
	xor.b32  	%r233, %r232, %r230;
	shr.u32 	%r234, %r233, 18;
	xor.b32  	%r235, %r234, %r233;
	cvt.rn.f32.u32 	%f19, %r235;
	add.f32 	%f20, %f19, 0f3F800000;
	mul.f32 	%f21, %f20, 0f2F800000;
	shl.b32 	%r236, %r246, 12;
	add.s32 	%r237, %r236, %r1;
	mul.wide.u32 	%rd49, %r237, 4;
	add.s64 	%rd50, %rd1, %rd49;
	st.global.f32 	[%rd50], %f21;
$L__BB0_9:
	ret;

}


// ===== COMPILED SASS (sm_100) =====

	.target	sm_100

	.elftype	@"ET_EXEC"


//--------------------- .note.nv.tkinfo           --------------------------
	.section	.note.nv.tkinfo,"",@"SHT_NOTE"
	.sectionflags	@"SHF_NOTE_NV_TKINFO"
	.tkinfo
        /*0018*/ 	.word	0x00000002
        /*0030*/ 	.string	""
        /*0030*/ 	.string	"ptxas"
        /*0030*/ 	.string	"Cuda compilation tools, release 13.0, V13.0.88"
        /*0030*/ 	.string	"Build cuda_13.0.r13.0/compiler.36424714_0"
        /*0030*/ 	.string	"-arch sm_100 -m 64 "



//--------------------- .note.nv.cuinfo           --------------------------
	.section	.note.nv.cuinfo,"",@"SHT_NOTE"
	.sectionflags	@"SHF_NOTE_NV_CUINFO"
        /*0018*/ 	.short	0x0002
        /*001a*/ 	.short	0x0064
        /*001c*/ 	.short	0x0082
	.zero		2


//--------------------- .nv.info                  --------------------------
	.section	.nv.info,"",@"SHT_CUDA_INFO"
	.align	4


	//----- nvinfo : EIATTR_REGCOUNT
	.align		4
        /*0000*/ 	.byte	0x04, 0x2f
        /*0002*/ 	.short	(.L_1 - .L_0)
	.align		4
.L_0:
        /*0004*/ 	.word	index@(_Z14rand_MT_kernelPfjjjji)
        /*0008*/ 	.word	0x0000001c


	//----- nvinfo : EIATTR_FRAME_SIZE
	.align		4
.L_1:
        /*000c*/ 	.byte	0x04, 0x11
        /*000e*/ 	.short	(.L_3 - .L_2)
	.align		4
.L_2:
        /*0010*/ 	.word	index@(_Z14rand_MT_kernelPfjjjji)
        /*0014*/ 	.word	0x00000050


	//----- nvinfo : EIATTR_MIN_STACK_SIZE
	.align		4
.L_3:
        /*0018*/ 	.byte	0x04, 0x12
        /*001a*/ 	.short	(.L_5 - .L_4)
	.align		4
.L_4:
        /*001c*/ 	.word	index@(_Z14rand_MT_kernelPfjjjji)
        /*0020*/ 	.word	0x00000050
.L_5:


//--------------------- .nv.compat                --------------------------
	.section	.nv.compat,"",@"SHT_CUDA_COMPAT_INFO"
	.align	4
        /*0000*/ 	.byte	0x02, 0x09, 0x00, 0x00, 0x02, 0x02, 0x01, 0x00, 0x02, 0x05, 0x05, 0x00, 0x03, 0x07, 0x01, 0x01
        /*0010*/ 	.byte	0x02, 0x03, 0x00, 0x00, 0x02, 0x06, 0x01, 0x00, 0x04, 0x0b, 0x08, 0x00, 0x09, 0x00, 0x00, 0x00
        /*0020*/ 	.byte	0x00, 0x00, 0x00, 0x00


//--------------------- .nv.info._Z14rand_MT_kernelPfjjjji --------------------------
	.section	.nv.info._Z14rand_MT_kernelPfjjjji,"",@"SHT_CUDA_INFO"
	.sectionflags	@""
	.align	4


	//----- nvinfo : EIATTR_CUDA_API_VERSION
	.align		4
        /*0000*/ 	.byte	0x04, 0x37
        /*0002*/ 	.short	(.L_7 - .L_6)
.L_6:
        /*0004*/ 	.word	0x00000082


	//----- nvinfo : EIATTR_KPARAM_INFO
	.align		4
.L_7:
        /*0008*/ 	.byte	0x04, 0x17
        /*000a*/ 	.short	(.L_9 - .L_8)
.L_8:
        /*000c*/ 	.word	0x00000000
        /*0010*/ 	.short	0x0005
        /*0012*/ 	.short	0x0018
        /*0014*/ 	.byte	0x00, 0xf0, 0x11, 0x00


	//----- nvinfo : EIATTR_KPARAM_INFO
	.align		4
.L_9:
        /*0018*/ 	.byte	0x04, 0x17
        /*001a*/ 	.short	(.L_11 - .L_10)
.L_10:
        /*001c*/ 	.word	0x00000000
        /*0020*/ 	.short	0x0004
        /*0022*/ 	.short	0x0014
        /*0024*/ 	.byte	0x00, 0xf0, 0x11, 0x00


	//----- nvinfo : EIATTR_KPARAM_INFO
	.align		4
.L_11:
        /*0028*/ 	.byte	0x04, 0x17
        /*002a*/ 	.short	(.L_13 - .L_12)
.L_12:
        /*002c*/ 	.word	0x00000000
        /*0030*/ 	.short	0x0003
        /*0032*/ 	.short	0x0010
        /*0034*/ 	.byte	0x00, 0xf0, 0x11, 0x00


	//----- nvinfo : EIATTR_KPARAM_INFO
	.align		4
.L_13:
        /*0038*/ 	.byte	0x04, 0x17
        /*003a*/ 	.short	(.L_15 - .L_14)
.L_14:
        /*003c*/ 	.word	0x00000000
        /*0040*/ 	.short	0x0002
        /*0042*/ 	.short	0x000c
        /*0044*/ 	.byte	0x00, 0xf0, 0x11, 0x00


	//----- nvinfo : EIATTR_KPARAM_INFO
	.align		4
.L_15:
        /*0048*/ 	.byte	0x04, 0x17
        /*004a*/ 	.short	(.L_17 - .L_16)
.L_16:
        /*004c*/ 	.word	0x00000000
        /*0050*/ 	.short	0x0001
        /*0052*/ 	.short	0x0008
        /*0054*/ 	.byte	0x00, 0xf0, 0x11, 0x00


	//----- nvinfo : EIATTR_KPARAM_INFO
	.align		4
.L_17:
        /*0058*/ 	.byte	0x04, 0x17
        /*005a*/ 	.short	(.L_19 - .L_18)
.L_18:
        /*005c*/ 	.word	0x00000000
        /*0060*/ 	.short	0x0000
        /*0062*/ 	.short	0x0000
        /*0064*/ 	.byte	0x00, 0xf5, 0x21, 0x00


	//----- nvinfo : EIATTR_SPARSE_MMA_MASK
	.align		4
.L_19:
        /*0068*/ 	.byte	0x03, 0x50
        /*006a*/ 	.short	0x0000


	//----- nvinfo : EIATTR_MAXREG_COUNT
	.align		4
        /*006c*/ 	.byte	0x03, 0x1b
        /*006e*/ 	.short	0x00ff


	//----- nvinfo : EIATTR_MERCURY_ISA_VERSION
	.align		4
        /*0070*/ 	.byte	0x03, 0x5f
        /*0072*/ 	.short	0x0101


	//----- nvinfo : EIATTR_VRC_CTA_INIT_COUNT
	.align		4
        /*0074*/ 	.byte	0x02, 0x4a
	.zero		1
	.zero		1


	//----- nvinfo : EIATTR_EXIT_INSTR_OFFSETS
	.align		4
        /*0078*/ 	.byte	0x04, 0x1c
        /*007a*/ 	.short	(.L_21 - .L_20)


	//   ....[0]....
.L_20:
        /*007c*/ 	.word	0x00000460


	//   ....[1]....
        /*0080*/ 	.word	0x00000d60


	//   ....[2]....
        /*0084*/ 	.word	0x000011d0


	//   ....[3]....
        /*0088*/ 	.word	0x000013e0


	//----- nvinfo : EIATTR_CBANK_PARAM_SIZE
	.align		4
.L_21:
        /*008c*/ 	.byte	0x03, 0x19
        /*008e*/ 	.short	0x001c


	//----- nvinfo : EIATTR_PARAM_CBANK
	.align		4
        /*0090*/ 	.byte	0x04, 0x0a
        /*0092*/ 	.short	(.L_23 - .L_22)
	.align		4
.L_22:
        /*0094*/ 	.word	index@(.nv.constant0._Z14rand_MT_kernelPfjjjji)
        /*0098*/ 	.short	0x0380
        /*009a*/ 	.short	0x001c


	//----- nvinfo : EIATTR_SW_WAR
	.align		4
.L_23:
        /*009c*/ 	.byte	0x04, 0x36
        /*009e*/ 	.short	(.L_25 - .L_24)
.L_24:
        /*00a0*/ 	.word	0x00000008
.L_25:


//--------------------- .nv.callgraph             --------------------------
	.section	.nv.callgraph,"",@"SHT_CUDA_CALLGRAPH"
	.align	4
	.sectionentsize	8
	.align		4
        /*0000*/ 	.word	0x00000000
	.align		4
        /*0004*/ 	.word	0xffffffff
	.align		4
        /*0008*/ 	.word	0x00000000
	.align		4
        /*000c*/ 	.word	0xfffffffe
	.align		4
        /*0010*/ 	.word	0x00000000
	.align		4
        /*0014*/ 	.word	0xfffffffd
	.align		4
        /*0018*/ 	.word	0x00000000
	.align		4
        /*001c*/ 	.word	0xfffffffc


//--------------------- .text._Z14rand_MT_kernelPfjjjji --------------------------
	.section	.text._Z14rand_MT_kernelPfjjjji,"ax",@progbits
	.align	128
        .global         _Z14rand_MT_kernelPfjjjji
        .type           _Z14rand_MT_kernelPfjjjji,@function
        .size           _Z14rand_MT_kernelPfjjjji,(.L_x_4 - _Z14rand_MT_kernelPfjjjji)
        .other          _Z14rand_MT_kernelPfjjjji,@"STO_CUDA_ENTRY STV_DEFAULT"
_Z14rand_MT_kernelPfjjjji:
.text._Z14rand_MT_kernelPfjjjji:
[----:B------:R-:W0:Y:S08]  /*0000*/  LDC R1, c[0x0][0x37c] ;  /* 0x0000df00ff017b82 */ /* 0x000e300000000800 */
[----:B------:R-:W1:Y:S01]  /*0010*/  LDC R2, c[0x0][0x394] ;  /* 0x0000e500ff027b82 */ /* 0x000e620000000800 */
[----:B------:R-:W-:Y:S02]  /*0020*/  IMAD.MOV.U32 R21, RZ, RZ, 0x6c078965 ;  /* 0x6c078965ff157424 */ /* 0x000fe400078e00ff */
[----:B0-----:R-:W-:-:S05]  /*0030*/  VIADD R1, R1, 0xffffffb0 ;  /* 0xffffffb001017836 */ /* 0x001fca0000000000 */
[----:B------:R-:W0:Y:S01]  /*0040*/  LDC R20, c[0x0][0x398] ;  /* 0x0000e600ff147b82 */ /* 0x000e220000000800 */
[----:B-1----:R-:W-:-:S04]  /*0050*/  SHF.R.U32.HI R3, RZ, 0x1e, R2 ;  /* 0x0000001eff037819 */ /* 0x002fc80000011602 */
[----:B------:R-:W-:Y:S02]  /*0060*/  LOP3.LUT R0, R3, R2, RZ, 0x3c, !PT ;  /* 0x0000000203007212 */ /* 0x000fe400078e3cff */
[----:B0-----:R-:W-:-:S03]  /*0070*/  ISETP.GE.AND P0, PT, R20, 0x1, PT ;  /* 0x000000011400780c */ /* 0x001fc60003f06270 */
[----:B------:R-:W-:-:S05]  /*0080*/  IMAD R3, R0, R21, 0x1 ;  /* 0x0000000100037424 */ /* 0x000fca00078e0215 */
[----:B------:R-:W-:Y:S01]  /*0090*/  SHF.R.U32.HI R0, RZ, 0x1e, R3 ;  /* 0x0000001eff007819 */ /* 0x000fe20000011603 */
[----:B------:R0:W-:Y:S03]  /*00a0*/  STL.64 [R1], R2 ;  /* 0x0000000201007387 */ /* 0x0001e60000100a00 */
[----:B------:R-:W-:-:S05]  /*00b0*/  LOP3.LUT R0, R0, R3, RZ, 0x3c, !PT ;  /* 0x0000000300007212 */ /* 0x000fca00078e3cff */
[----:B------:R-:W-:-:S05]  /*00c0*/  IMAD R4, R0, R21, 0x2 ;  /* 0x0000000200047424 */ /* 0x000fca00078e0215 */
[----:B------:R-:W-:-:S04]  /*00d0*/  SHF.R.U32.HI R5, RZ, 0x1e, R4 ;  /* 0x0000001eff057819 */ /* 0x000fc80000011604 */
[----:B------:R-:W-:-:S05]  /*00e0*/  LOP3.LUT R0, R5, R4, RZ, 0x3c, !PT ;  /* 0x0000000405007212 */ /* 0x000fca00078e3cff */
[----:B------:R-:W-:-:S05]  /*00f0*/  IMAD R5, R0, R21, 0x3 ;  /* 0x0000000300057424 */ /* 0x000fca00078e0215 */
[----:B------:R-:W-:Y:S01]  /*0100*/  SHF.R.U32.HI R0, RZ, 0x1e, R5 ;  /* 0x0000001eff007819 */ /* 0x000fe20000011605 */
[----:B------:R0:W-:Y:S03]  /*0110*/  STL.64 [R1+0x8], R4 ;  /* 0x0000080401007387 */ /* 0x0001e60000100a00 */
        /* <DEDUP_REMOVED lines=51> */
[----:B------:R0:W-:Y:S01]  /*0450*/  STL [R1+0x48], R0 ;  /* 0x0000480001007387 */ /* 0x0001e20000100800 */
[----:B------:R-:W-:Y:S05]  /*0460*/  @!P0 EXIT ;  /* 0x000000000000894d */ /* 0x000fea0003800000 */
[----:B0-----:R-:W0:Y:S01]  /*0470*/  S2R R3, SR_TID.X ;  /* 0x0000000000037919 */ /* 0x001e220000002100 */
[----:B------:R-:W0:Y:S01]  /*0480*/  S2UR UR4, SR_CTAID.X ;  /* 0x00000000000479c3 */ /* 0x000e220000002500 */
[----:B------:R-:W1:Y:S01]  /*0490*/  LDCU UR6, c[0x0][0x394] ;  /* 0x00007280ff0677ac */ /* 0x000e620008000800 */
[C---:B------:R-:W-:Y:S01]  /*04a0*/  ISETP.GE.U32.AND P1, PT, R20.reuse, 0x4, PT ;  /* 0x000000041400780c */ /* 0x040fe20003f26070 */
[----:B------:R-:W-:Y:S01]  /*04b0*/  IMAD.MOV.U32 R22, RZ, RZ, RZ ;  /* 0x000000ffff167224 */ /* 0x000fe200078e00ff */
[----:B------:R-:W-:Y:S01]  /*04c0*/  LOP3.LUT R18, R20, 0x3, RZ, 0xc0, !PT ;  /* 0x0000000314127812 */ /* 0x000fe200078ec0ff */
[----:B------:R-:W-:-:S03]  /*04d0*/  IMAD.MOV.U32 R13, RZ, RZ, RZ ;  /* 0x000000ffff0d7224 */ /* 0x000fc600078e00ff */
[----:B------:R-:W0:Y:S01]  /*04e0*/  LDC R0, c[0x0][0x360] ;  /* 0x0000d800ff007b82 */ /* 0x000e220000000800 */
[----:B------:R-:W-:Y:S01]  /*04f0*/  ISETP.NE.AND P0, PT, R18, RZ, PT ;  /* 0x000000ff1200720c */ /* 0x000fe20003f05270 */
[----:B-1----:R-:W-:Y:S02]  /*0500*/  IMAD.U32 R17, RZ, RZ, UR6 ;  /* 0x00000006ff117e24 */ /* 0x002fe4000f8e00ff */
[----:B0-----:R-:W-:Y:S01]  /*0510*/  IMAD R0, R0, UR4, R3 ;  /* 0x0000000400007c24 */ /* 0x001fe2000f8e0203 */
[----:B------:R-:W0:Y:S02]  /*0520*/  LDCU.64 UR4, c[0x0][0x358] ;  /* 0x00006b00ff0477ac */ /* 0x000e240008000a00 */
[----:B------:R-:W-:Y:S07]  /*0530*/  @!P1 BRA `(.L_x_0) ;  /* 0x0000000800089947 */ /* 0x000fee0003800000 */
[----:B------:R-:W1:Y:S01]  /*0540*/  LDC R10, c[0x0][0x390] ;  /* 0x0000e400ff0a7b82 */ /* 0x000e620000000800 */
[----:B------:R-:W-:Y:S01]  /*0550*/  LOP3.LUT R13, R20, 0x7ffffffc, RZ, 0xc0, !PT ;  /* 0x7ffffffc140d7812 */ /* 0x000fe200078ec0ff */
[----:B------:R-:W-:Y:S01]  /*0560*/  VIADD R11, R0, 0x2000 ;  /* 0x00002000000b7836 */ /* 0x000fe20000000000 */
[----:B------:R-:W2:Y:S01]  /*0570*/  LDCU.64 UR6, c[0x0][0x388] ;  /* 0x00007100ff0677ac */ /* 0x000ea20008000a00 */
[----:B------:R-:W-:Y:S02]  /*0580*/  IMAD.MOV.U32 R22, RZ, RZ, RZ ;  /* 0x000000ffff167224 */ /* 0x000fe400078e00ff */
[----:B------:R-:W-:Y:S02]  /*0590*/  IMAD.MOV R12, RZ, RZ, -R13 ;  /* 0x000000ffff0c7224 */ /* 0x000fe400078e0a0d */
[----:B------:R-:W3:Y:S05]  /*05a0*/  LDC.64 R2, c[0x0][0x380] ;  /* 0x0000e000ff027b82 */ /* 0x000eea0000000a00 */
.L_x_1:
[C---:B------:R-:W-:Y:S01]  /*05b0*/  ISETP.GT.AND P1, PT, R22.reuse, 0x11, PT ;  /* 0x000000111600780c */ /* 0x040fe20003f24270 */
[C---:B----4-:R-:W-:Y:S01]  /*05c0*/  VIADD R4, R22.reuse, 0xffffffee ;  /* 0xffffffee16047836 */ /* 0x050fe20000000000 */
[C---:B------:R-:W-:Y:S01]  /*05d0*/  ISETP.GT.AND P2, PT, R22.reuse, 0x9, PT ;  /* 0x000000091600780c */ /* 0x040fe20003f44270 */
[----:B------:R-:W-:-:S10]  /*05e0*/  VIADD R6, R22, 0xfffffff6 ;  /* 0xfffffff616067836 */ /* 0x000fd40000000000 */
[C---:B------:R-:W-:Y:S02]  /*05f0*/  @!P1 VIADD R4, R22.reuse, 0x1 ;  /* 0x0000000116049836 */ /* 0x040fe40000000000 */
[----:B------:R-:W-:Y:S02]  /*0600*/  @!P2 VIADD R6, R22, 0x9 ;  /* 0x000000091606a836 */ /* 0x000fe40000000000 */
[--C-:B------:R-:W-:Y:S02]  /*0610*/  IMAD R5, R4, 0x4, R1.reuse ;  /* 0x0000000404057824 */ /* 0x100fe400078e0201 */
[----:B------:R-:W-:-:S03]  /*0620*/  IMAD R6, R6, 0x4, R1 ;  /* 0x0000000406067824 */ /* 0x000fc600078e0201 */
[----:B------:R-:W4:Y:S04]  /*0630*/  LDL R14, [R5] ;  /* 0x00000000050e7983 */ /* 0x000f280000100800 */
[----:B------:R-:W5:Y:S01]  /*0640*/  LDL R6, [R6] ;  /* 0x0000000006067983 */ /* 0x000f620000100800 */
[----:B------:R-:W-:Y:S01]  /*0650*/  SHF.R.U32.HI R17, RZ, 0x1, R17 ;  /* 0x00000001ff117819 */ /* 0x000fe20000011611 */
[----:B------:R-:W-:Y:S01]  /*0660*/  IMAD.MOV.U32 R16, RZ, RZ, -0x12 ;  /* 0xffffffeeff107424 */ /* 0x000fe200078e00ff */
[C---:B------:R-:W-:Y:S01]  /*0670*/  ISETP.GT.AND P1, PT, R4.reuse, 0x11, PT ;  /* 0x000000110400780c */ /* 0x040fe20003f24270 */
[----:B------:R-:W-:Y:S01]  /*0680*/  IMAD.MOV.U32 R7, RZ, RZ, -0x28 ;  /* 0xffffffd8ff077424 */ /* 0x000fe200078e00ff */
[----:B------:R-:W-:Y:S02]  /*0690*/  ISETP.GT.AND P2, PT, R4, 0x9, PT ;  /* 0x000000090400780c */ /* 0x000fe40003f44270 */
[----:B------:R-:W-:-:S02]  /*06a0*/  SEL R15, R16, 0x1, P1 ;  /* 0x00000001100f7807 */ /* 0x000fc40000800000 */
[----:B------:R-:W-:-:S05]  /*06b0*/  SEL R24, R7, 0x24, P2 ;  /* 0x0000002407187807 */ /* 0x000fca0001000000 */
[----:B------:R-:W-:Y:S01]  /*06c0*/  IMAD.IADD R19, R5, 0x1, R24 ;  /* 0x0000000105137824 */ /* 0x000fe200078e0218 */
[----:B----4-:R-:W-:Y:S02]  /*06d0*/  LOP3.LUT R8, R14, 0x1, RZ, 0xc0, !PT ;  /* 0x000000010e087812 */ /* 0x010fe400078ec0ff */
[----:B-----5:R-:W-:-:S03]  /*06e0*/  LOP3.LUT R17, R6, R17, RZ, 0x3c, !PT ;  /* 0x0000001106117212 */ /* 0x020fc600078e3cff */
[----:B------:R-:W-:-:S05]  /*06f0*/  IMAD.MOV R8, RZ, RZ, -R8 ;  /* 0x000000ffff087224 */ /* 0x000fca00078e0a08 */
[----:B--2---:R-:W-:Y:S01]  /*0700*/  LOP3.LUT R6, R17, UR6, R8, 0x78, !PT ;  /* 0x0000000611067c12 */ /* 0x004fe2000f8e7808 */
[----:B------:R-:W-:Y:S02]  /*0710*/  IMAD R17, R22, 0x4, R1 ;  /* 0x0000000416117824 */ /* 0x000fe400078e0201 */
[----:B------:R-:W-:-:S03]  /*0720*/  IMAD R8, R15, 0x4, R5 ;  /* 0x000000040f087824 */ /* 0x000fc600078e0205 */
[----:B------:R2:W-:Y:S04]  /*0730*/  STL [R17], R6 ;  /* 0x0000000611007387 */ /* 0x0005e80000100800 */
[----:B------:R-:W4:Y:S04]  /*0740*/  LDL R9, [R8] ;  /* 0x0000000008097983 */ /* 0x000f280000100800 */
[----:B------:R-:W5:Y:S01]  /*0750*/  LDL R19, [R19] ;  /* 0x0000000013137983 */ /* 0x000f620000100800 */
[----:B------:R-:W-:Y:S01]  /*0760*/  IMAD.IADD R15, R15, 0x1, R4 ;  /* 0x000000010f0f7824 */ /* 0x000fe200078e0204 */
[----:B------:R-:W-:-:S04]  /*0770*/  SHF.R.U32.HI R14, RZ, 0x1, R14 ;  /* 0x00000001ff0e7819 */ /* 0x000fc8000001160e */
[C---:B------:R-:W-:Y:S02]  /*0780*/  ISETP.GT.AND P1, PT, R15.reuse, 0x11, PT ;  /* 0x000000110f00780c */ /* 0x040fe40003f24270 */
[----:B------:R-:W-:Y:S02]  /*0790*/  ISETP.GT.AND P2, PT, R15, 0x9, PT ;  /* 0x000000090f00780c */ /* 0x000fe40003f44270 */
[----:B------:R-:W-:Y:S02]  /*07a0*/  SEL R21, R16, 0x1, P1 ;  /* 0x0000000110157807 */ /* 0x000fe40000800000 */
[----:B------:R-:W-:-:S05]  /*07b0*/  SEL R23, R7, 0x24, P2 ;  /* 0x0000002407177807 */ /* 0x000fca0001000000 */
[----:B------:R-:W-:Y:S01]  /*07c0*/  IMAD.IADD R23, R8, 0x1, R23 ;  /* 0x0000000108177824 */ /* 0x000fe200078e0217 */
[----:B----4-:R-:W-:Y:S02]  /*07d0*/  LOP3.LUT R4, R9, 0x1, RZ, 0xc0, !PT ;  /* 0x0000000109047812 */ /* 0x010fe400078ec0ff */
[----:B-----5:R-:W-:-:S03]  /*07e0*/  LOP3.LUT R14, R19, R14, RZ, 0x3c, !PT ;  /* 0x0000000e130e7212 */ /* 0x020fc600078e3cff */
[----:B------:R-:W-:-:S05]  /*07f0*/  IMAD.MOV R25, RZ, RZ, -R4 ;  /* 0x000000ffff197224 */ /* 0x000fca00078e0a04 */
[----:B------:R-:W-:Y:S01]  /*0800*/  LOP3.LUT R4, R14, UR6, R25, 0x78, !PT ;  /* 0x000000060e047c12 */ /* 0x000fe2000f8e7819 */
[----:B------:R-:W-:-:S04]  /*0810*/  IMAD R14, R21, 0x4, R8 ;  /* 0x00000004150e7824 */ /* 0x000fc800078e0208 */
[----:B------:R4:W-:Y:S04]  /*0820*/  STL [R5], R4 ;  /* 0x0000000405007387 */ /* 0x0009e80000100800 */
[----:B------:R-:W5:Y:S04]  /*0830*/  LDL R19, [R14] ;  /* 0x000000000e137983 */ /* 0x000f680000100800 */
[----:B--2---:R-:W2:Y:S01]  /*0840*/  LDL R17, [R23] ;  /* 0x0000000017117983 */ /* 0x004ea20000100800 */
[----:B------:R-:W-:Y:S01]  /*0850*/  IMAD.IADD R15, R15, 0x1, R21 ;  /* 0x000000010f0f7824 */ /* 0x000fe200078e0215 */
[----:B------:R-:W-:-:S04]  /*0860*/  SHF.R.U32.HI R22, RZ, 0x1, R9 ;  /* 0x00000001ff167819 */ /* 0x000fc80000011609 */
[C---:B------:R-:W-:Y:S02]  /*0870*/  ISETP.GT.AND P1, PT, R15.reuse, 0x11, PT ;  /* 0x000000110f00780c */ /* 0x040fe40003f24270 */
[----:B------:R-:W-:Y:S02]  /*0880*/  ISETP.GT.AND P2, PT, R15, 0x9, PT ;  /* 0x000000090f00780c */ /* 0x000fe40003f44270 */
[----:B------:R-:W-:Y:S02]  /*0890*/  SEL R16, R16, 0x1, P1 ;  /* 0x0000000110107807 */ /* 0x000fe40000800000 */
[----:B------:R-:W-:-:S05]  /*08a0*/  SEL R21, R7, 0x24, P2 ;  /* 0x0000002407157807 */ /* 0x000fca0001000000 */
[----:B------:R-:W-:Y:S01]  /*08b0*/  IMAD.IADD R21, R14, 0x1, R21 ;  /* 0x000000010e157824 */ /* 0x000fe200078e0215 */
[----:B-----5:R-:W-:Y:S02]  /*08c0*/  LOP3.LUT R9, R19, 0x1, RZ, 0xc0, !PT ;  /* 0x0000000113097812 */ /* 0x020fe400078ec0ff */
[----:B--2---:R-:W-:-:S03]  /*08d0*/  LOP3.LUT R17, R17, R22, RZ, 0x3c, !PT ;  /* 0x0000001611117212 */ /* 0x004fc600078e3cff */
[----:B------:R-:W-:-:S05]  /*08e0*/  IMAD.MOV R22, RZ, RZ, -R9 ;  /* 0x000000ffff167224 */ /* 0x000fca00078e0a09 */
[----:B----4-:R-:W-:Y:S01]  /*08f0*/  LOP3.LUT R5, R17, UR6, R22, 0x78, !PT ;  /* 0x0000000611057c12 */ /* 0x010fe2000f8e7816 */
[----:B------:R-:W-:-:S04]  /*0900*/  IMAD R17, R16, 0x4, R14 ;  /* 0x0000000410117824 */ /* 0x000fc800078e020e */
[----:B------:R2:W-:Y:S04]  /*0910*/  STL [R8], R5 ;  /* 0x0000000508007387 */ /* 0x0005e80000100800 */
[----:B------:R-:W4:Y:S04]  /*0920*/  LDL R17, [R17] ;  /* 0x0000000011117983 */ /* 0x000f280000100800 */
[----:B------:R5:W4:Y:S01]  /*0930*/  LDL R9, [R21] ;  /* 0x0000000015097983 */ /* 0x000b220000100800 */
[----:B------:R-:W-:Y:S02]  /*0940*/  SHF.R.U32.HI R7, RZ, 0xc, R6 ;  /* 0x0000000cff077819 */ /* 0x000fe40000011606 */
[----:B------:R-:W-:-:S02]  /*0950*/  SHF.R.U32.HI R22, RZ, 0x1, R19 ;  /* 0x00000001ff167819 */ /* 0x000fc40000011613 */
[----:B------:R-:W-:-:S05]  /*0960*/  LOP3.LUT R7, R7, R6, RZ, 0x3c, !PT ;  /* 0x0000000607077212 */ /* 0x000fca00078e3cff */
[----:B------:R-:W-:-:S05]  /*0970*/  IMAD.SHL.U32 R6, R7, 0x80, RZ ;  /* 0x0000008007067824 */ /* 0x000fca00078e00ff */
[----:B------:R-:W-:Y:S02]  /*0980*/  LOP3.LUT R7, R7, UR7, R6, 0x78, !PT ;  /* 0x0000000707077c12 */ /* 0x000fe4000f8e7806 */
[----:B--2---:R-:W-:-:S03]  /*0990*/  SHF.R.U32.HI R8, RZ, 0xc, R5 ;  /* 0x0000000cff087819 */ /* 0x004fc60000011605 */
[----:B------:R-:W-:Y:S01]  /*09a0*/  IMAD.SHL.U32 R6, R7, 0x8000, RZ ;  /* 0x0000800007067824 */ /* 0x000fe200078e00ff */
[----:B------:R-:W-:-:S04]  /*09b0*/  LOP3.LUT R8, R8, R5, RZ, 0x3c, !PT ;  /* 0x0000000508087212 */ /* 0x000fc800078e3cff */
[----:B-1----:R-:W-:Y:S01]  /*09c0*/  LOP3.LUT R6, R7, R6, R10, 0x78, !PT ;  /* 0x0000000607067212 */ /* 0x002fe200078e780a */
[----:B------:R-:W-:-:S03]  /*09d0*/  IMAD.SHL.U32 R7, R8, 0x80, RZ ;  /* 0x0000008008077824 */ /* 0x000fc600078e00ff */
[----:B------:R-:W-:Y:S02]  /*09e0*/  SHF.R.U32.HI R5, RZ, 0x12, R6 ;  /* 0x00000012ff057819 */ /* 0x000fe40000011606 */
[----:B-----5:R-:W-:Y:S02]  /*09f0*/  LOP3.LUT R21, R8, UR7, R7, 0x78, !PT ;  /* 0x0000000708157c12 */ /* 0x020fe4000f8e7807 */
[----:B------:R-:W-:-:S04]  /*0a00*/  LOP3.LUT R5, R5, R6, RZ, 0x3c, !PT ;  /* 0x0000000605057212 */ /* 0x000fc800078e3cff */
[----:B------:R-:W-:Y:S01]  /*0a10*/  I2FP.F32.U32 R5, R5 ;  /* 0x0000000500057245 */ /* 0x000fe20000201000 */
[----:B------:R-:W-:-:S04]  /*0a20*/  IMAD.SHL.U32 R6, R21, 0x8000, RZ ;  /* 0x0000800015067824 */ /* 0x000fc800078e00ff */
[----:B------:R-:W-:Y:S01]  /*0a30*/  FADD R5, R5, 1 ;  /* 0x3f80000005057421 */ /* 0x000fe20000000000 */
[----:B------:R-:W-:-:S03]  /*0a40*/  LOP3.LUT R8, R21, R6, R10, 0x78, !PT ;  /* 0x0000000615087212 */ /* 0x000fc600078e780a */
[----:B------:R-:W-:Y:S01]  /*0a50*/  FMUL R21, R5, 2.3283064365386962891e-10 ;  /* 0x2f80000005157820 */ /* 0x000fe20000400000 */
[----:B------:R-:W-:Y:S02]  /*0a60*/  VIADD R7, R11, 0xffffe000 ;  /* 0xffffe0000b077836 */ /* 0x000fe40000000000 */
[----:B------:R-:W-:Y:S02]  /*0a70*/  VIADD R12, R12, 0x4 ;  /* 0x000000040c0c7836 */ /* 0x000fe40000000000 */
[----:B---3--:R-:W-:-:S03]  /*0a80*/  IMAD.WIDE.U32 R6, R7, 0x4, R2 ;  /* 0x0000000407067825 */ /* 0x008fc600078e0002 */
[----:B------:R-:W-:Y:S02]  /*0a90*/  ISETP.NE.AND P1, PT, R12, RZ, PT ;  /* 0x000000ff0c00720c */ /* 0x000fe40003f25270 */
[----:B0-----:R0:W-:Y:S01]  /*0aa0*/  STG.E desc[UR4][R6.64], R21 ;  /* 0x0000001506007986 */ /* 0x0011e2000c101904 */
[----:B----4-:R-:W-:Y:S02]  /*0ab0*/  LOP3.LUT R19, R17, 0x1, RZ, 0xc0, !PT ;  /* 0x0000000111137812 */ /* 0x010fe400078ec0ff */
[----:B------:R-:W-:-:S03]  /*0ac0*/  LOP3.LUT R9, R9, R22, RZ, 0x3c, !PT ;  /* 0x0000001609097212 */ /* 0x000fc600078e3cff */
[----:B------:R-:W-:-:S05]  /*0ad0*/  IMAD.MOV R22, RZ, RZ, -R19 ;  /* 0x000000ffff167224 */ /* 0x000fca00078e0a13 */
[----:B------:R-:W-:Y:S02]  /*0ae0*/  LOP3.LUT R19, R9, UR6, R22, 0x78, !PT ;  /* 0x0000000609137c12 */ /* 0x000fe4000f8e7816 */
[----:B------:R-:W-:Y:S02]  /*0af0*/  SHF.R.U32.HI R9, RZ, 0xc, R4 ;  /* 0x0000000cff097819 */ /* 0x000fe40000011604 */
[----:B------:R-:W-:Y:S02]  /*0b00*/  SHF.R.U32.HI R22, RZ, 0xc, R19 ;  /* 0x0000000cff167819 */ /* 0x000fe40000011613 */
[----:B------:R-:W-:Y:S02]  /*0b10*/  LOP3.LUT R9, R9, R4, RZ, 0x3c, !PT ;  /* 0x0000000409097212 */ /* 0x000fe400078e3cff */
[----:B------:R-:W-:-:S03]  /*0b20*/  LOP3.LUT R22, R22, R19, RZ, 0x3c, !PT ;  /* 0x0000001316167212 */ /* 0x000fc600078e3cff */
[----:B------:R-:W-:Y:S02]  /*0b30*/  IMAD.SHL.U32 R4, R9, 0x80, RZ ;  /* 0x0000008009047824 */ /* 0x000fe400078e00ff */
[----:B------:R-:W-:-:S03]  /*0b40*/  IMAD.SHL.U32 R23, R22, 0x80, RZ ;  /* 0x0000008016177824 */ /* 0x000fc600078e00ff */
[----:B------:R-:W-:Y:S02]  /*0b50*/  LOP3.LUT R9, R9, UR7, R4, 0x78, !PT ;  /* 0x0000000709097c12 */ /* 0x000fe4000f8e7804 */
[----:B------:R-:W-:-:S03]  /*0b60*/  LOP3.LUT R23, R22, UR7, R23, 0x78, !PT ;  /* 0x0000000716177c12 */ /* 0x000fc6000f8e7817 */
[----:B------:R-:W-:Y:S02]  /*0b70*/  IMAD.SHL.U32 R4, R9, 0x8000, RZ ;  /* 0x0000800009047824 */ /* 0x000fe400078e00ff */
[----:B------:R-:W-:-:S03]  /*0b80*/  IMAD.SHL.U32 R22, R23, 0x8000, RZ ;  /* 0x0000800017167824 */ /* 0x000fc600078e00ff */
[--C-:B------:R-:W-:Y:S02]  /*0b90*/  LOP3.LUT R4, R9, R4, R10.reuse, 0x78, !PT ;  /* 0x0000000409047212 */ /* 0x100fe400078e780a */
[----:B------:R-:W-:Y:S02]  /*0ba0*/  LOP3.LUT R22, R23, R22, R10, 0x78, !PT ;  /* 0x0000001617167212 */ /* 0x000fe400078e780a */
[----:B------:R-:W-:Y:S02]  /*0bb0*/  SHF.R.U32.HI R5, RZ, 0x12, R4 ;  /* 0x00000012ff057819 */ /* 0x000fe40000011604 */
[----:B------:R-:W-:Y:S02]  /*0bc0*/  SHF.R.U32.HI R9, RZ, 0x12, R8 ;  /* 0x00000012ff097819 */ /* 0x000fe40000011608 */
[----:B------:R-:W-:Y:S02]  /*0bd0*/  SHF.R.U32.HI R23, RZ, 0x12, R22 ;  /* 0x00000012ff177819 */ /* 0x000fe40000011616 */
[----:B------:R-:W-:-:S02]  /*0be0*/  LOP3.LUT R5, R5, R4, RZ, 0x3c, !PT ;  /* 0x0000000405057212 */ /* 0x000fc400078e3cff */
[----:B------:R-:W-:Y:S01]  /*0bf0*/  LOP3.LUT R9, R9, R8, RZ, 0x3c, !PT ;  /* 0x0000000809097212 */ /* 0x000fe200078e3cff */
[----:B------:R4:W-:Y:S01]  /*0c00*/  STL [R14], R19 ;  /* 0x000000130e007387 */ /* 0x0009e20000100800 */
[----:B------:R-:W-:Y:S02]  /*0c10*/  LOP3.LUT R4, R23, R22, RZ, 0x3c, !PT ;  /* 0x0000001617047212 */ /* 0x000fe400078e3cff */
[----:B------:R-:W-:Y:S02]  /*0c20*/  I2FP.F32.U32 R8, R5 ;  /* 0x0000000500087245 */ /* 0x000fe40000201000 */
[----:B------:R-:W-:Y:S02]  /*0c30*/  I2FP.F32.U32 R22, R9 ;  /* 0x0000000900167245 */ /* 0x000fe40000201000 */
[----:B------:R-:W-:Y:S01]  /*0c40*/  I2FP.F32.U32 R24, R4 ;  /* 0x0000000400187245 */ /* 0x000fe20000201000 */
[C---:B------:R-:W-:Y:S02]  /*0c50*/  VIADD R23, R11.reuse, 0xfffff000 ;  /* 0xfffff0000b177836 */ /* 0x040fe40000000000 */
[----:B------:R-:W-:Y:S01]  /*0c60*/  FADD R8, R8, 1 ;  /* 0x3f80000008087421 */ /* 0x000fe20000000000 */
[----:B------:R-:W-:Y:S01]  /*0c70*/  FADD R22, R22, 1 ;  /* 0x3f80000016167421 */ /* 0x000fe20000000000 */
[----:B------:R-:W-:-:S02]  /*0c80*/  VIADD R9, R11, 0x1000 ;  /* 0x000010000b097836 */ /* 0x000fc40000000000 */
[----:B------:R-:W-:Y:S01]  /*0c90*/  FADD R24, R24, 1 ;  /* 0x3f80000018187421 */ /* 0x000fe20000000000 */
[----:B0-----:R-:W-:-:S04]  /*0ca0*/  IMAD.WIDE.U32 R6, R23, 0x4, R2 ;  /* 0x0000000417067825 */ /* 0x001fc800078e0002 */
[----:B------:R-:W-:Y:S01]  /*0cb0*/  FMUL R21, R8, 2.3283064365386962891e-10 ;  /* 0x2f80000008157820 */ /* 0x000fe20000400000 */
[----:B------:R-:W-:Y:S01]  /*0cc0*/  FMUL R23, R22, 2.3283064365386962891e-10 ;  /* 0x2f80000016177820 */ /* 0x000fe20000400000 */
[----:B------:R-:W-:Y:S01]  /*0cd0*/  FMUL R25, R24, 2.3283064365386962891e-10 ;  /* 0x2f80000018197820 */ /* 0x000fe20000400000 */
[----:B------:R-:W-:-:S04]  /*0ce0*/  IMAD.WIDE.U32 R4, R11, 0x4, R2 ;  /* 0x000000040b047825 */ /* 0x000fc800078e0002 */
[----:B------:R-:W-:Y:S01]  /*0cf0*/  IMAD.WIDE.U32 R8, R9, 0x4, R2 ;  /* 0x0000000409087825 */ /* 0x000fe200078e0002 */
[----:B------:R4:W-:Y:S04]  /*0d00*/  STG.E desc[UR4][R6.64], R21 ;  /* 0x0000001506007986 */ /* 0x0009e8000c101904 */
[----:B------:R4:W-:Y:S01]  /*0d10*/  STG.E desc[UR4][R4.64], R23 ;  /* 0x0000001704007986 */ /* 0x0009e2000c101904 */
[----:B------:R-:W-:-:S03]  /*0d20*/  IMAD.IADD R22, R15, 0x1, R16 ;  /* 0x000000010f167824 */ /* 0x000fc600078e0210 */
[----:B------:R4:W-:Y:S01]  /*0d30*/  STG.E desc[UR4][R8.64], R25 ;  /* 0x0000001908007986 */ /* 0x0009e2000c101904 */
[----:B------:R-:W-:Y:S01]  /*0d40*/  VIADD R11, R11, 0x4000 ;  /* 0x000040000b0b7836 */ /* 0x000fe20000000000 */
[----:B------:R-:W-:Y:S06]  /*0d50*/  @P1 BRA `(.L_x_1) ;  /* 0xfffffff800141947 */ /* 0x000fec000383ffff */
.L_x_0:
[----:B0-----:R-:W-:Y:S05]  /*0d60*/  @!P0 EXIT ;  /* 0x000000000000894d */ /* 0x001fea0003800000 */
[----:B------:R-:W-:Y:S02]  /*0d70*/  ISETP.NE.AND P1, PT, R18, 0x1, PT ;  /* 0x000000011200780c */ /* 0x000fe40003f25270 */
[----:B------:R-:W-:-:S04]  /*0d80*/  LOP3.LUT R20, R20, 0x1, RZ, 0xc0, !PT ;  /* 0x0000000114147812 */ /* 0x000fc800078ec0ff */
[----:B------:R-:W-:-:S07]  /*0d90*/  ISETP.NE.U32.AND P0, PT, R20, 0x1, PT ;  /* 0x000000011400780c */ /* 0x000fce0003f05070 */
[----:B------:R-:W-:Y:S06]  /*0da0*/  @!P1 BRA `(.L_x_2) ;  /* 0x0000000400089947 */ /* 0x000fec0003800000 */
[C---:B------:R-:W-:Y:S01]  /*0db0*/  ISETP.GT.AND P1, PT, R22.reuse, 0x11, PT ;  /* 0x000000111600780c */ /* 0x040fe20003f24270 */
[C---:B------:R-:W-:Y:S01]  /*0dc0*/  VIADD R2, R22.reuse, 0xffffffee ;  /* 0xffffffee16027836 */ /* 0x040fe20000000000 */
[C---:B------:R-:W-:Y:S01]  /*0dd0*/  ISETP.GT.AND P2, PT, R22.reuse, 0x9, PT ;  /* 0x000000091600780c */ /* 0x040fe20003f44270 */
[C---:B----4-:R-:W-:Y:S01]  /*0de0*/  VIADD R4, R22.reuse, 0xfffffff6 ;  /* 0xfffffff616047836 */ /* 0x050fe20000000000 */
[----:B------:R-:W0:Y:S01]  /*0df0*/  LDCU.64 UR6, c[0x0][0x388] ;  /* 0x00007100ff0677ac */ /* 0x000e220008000a00 */
[----:B------:R-:W-:Y:S01]  /*0e00*/  IMAD.MOV.U32 R9, RZ, RZ, -0x12 ;  /* 0xffffffeeff097424 */ /* 0x000fe200078e00ff */
[----:B------:R-:W-:Y:S01]  /*0e10*/  SHF.R.U32.HI R8, RZ, 0x1, R17 ;  /* 0x00000001ff087819 */ /* 0x000fe20000011611 */
[----:B------:R-:W-:Y:S01]  /*0e20*/  IMAD.MOV.U32 R10, RZ, RZ, -0x28 ;  /* 0xffffffd8ff0a7424 */ /* 0x000fe200078e00ff */
[----:B------:R-:W1:Y:S05]  /*0e30*/  LDC R11, c[0x0][0x390] ;  /* 0x0000e400ff0b7b82 */ /* 0x000e6a0000000800 */
[----:B------:R-:W-:-:S02]  /*0e40*/  @!P1 VIADD R2, R22, 0x1 ;  /* 0x0000000116029836 */ /* 0x000fc40000000000 */
[----:B------:R-:W-:Y:S02]  /*0e50*/  @!P2 VIADD R4, R22, 0x9 ;  /* 0x000000091604a836 */ /* 0x000fe40000000000 */
[--C-:B------:R-:W-:Y:S02]  /*0e60*/  IMAD R3, R2, 0x4, R1.reuse ;  /* 0x0000000402037824 */ /* 0x100fe400078e0201 */
[----:B------:R-:W-:-:S03]  /*0e70*/  IMAD R5, R4, 0x4, R1 ;  /* 0x0000000404057824 */ /* 0x000fc600078e0201 */
[----:B------:R-:W2:Y:S04]  /*0e80*/  LDL R4, [R3] ;  /* 0x0000000003047983 */ /* 0x000ea80000100800 */
[----:B------:R-:W3:Y:S01]  /*0e90*/  LDL R5, [R5] ;  /* 0x0000000005057983 */ /* 0x000ee20000100800 */
[----:B------:R-:W-:Y:S01]  /*0ea0*/  ISETP.GT.AND P1, PT, R2, 0x11, PT ;  /* 0x000000110200780c */ /* 0x000fe20003f24270 */
[----:B------:R-:W-:Y:S01]  /*0eb0*/  IMAD R22, R22, 0x4, R1 ;  /* 0x0000000416167824 */ /* 0x000fe200078e0201 */
[----:B------:R-:W-:-:S04]  /*0ec0*/  ISETP.GT.AND P2, PT, R2, 0x9, PT ;  /* 0x000000090200780c */ /* 0x000fc80003f44270 */
[----:B------:R-:W-:-:S05]  /*0ed0*/  SEL R10, R10, 0x24, P2 ;  /* 0x000000240a0a7807 */ /* 0x000fca0001000000 */
[----:B------:R-:W-:Y:S01]  /*0ee0*/  IMAD.IADD R10, R3, 0x1, R10 ;  /* 0x00000001030a7824 */ /* 0x000fe200078e020a */
[----:B--2---:R-:W-:Y:S02]  /*0ef0*/  LOP3.LUT R6, R4, 0x1, RZ, 0xc0, !PT ;  /* 0x0000000104067812 */ /* 0x004fe400078ec0ff */
[----:B---3--:R-:W-:-:S03]  /*0f00*/  LOP3.LUT R8, R5, R8, RZ, 0x3c, !PT ;  /* 0x0000000805087212 */ /* 0x008fc600078e3cff */
[----:B------:R-:W-:Y:S01]  /*0f10*/  IMAD.MOV R7, RZ, RZ, -R6 ;  /* 0x000000ffff077224 */ /* 0x000fe200078e0a06 */
[----:B------:R-:W-:-:S04]  /*0f20*/  SEL R6, R9, 0x1, P1 ;  /* 0x0000000109067807 */ /* 0x000fc80000800000 */
[----:B0-----:R-:W-:Y:S01]  /*0f30*/  LOP3.LUT R5, R8, UR6, R7, 0x78, !PT ;  /* 0x0000000608057c12 */ /* 0x001fe2000f8e7807 */
[----:B------:R-:W-:-:S04]  /*0f40*/  IMAD R17, R6, 0x4, R3 ;  /* 0x0000000406117824 */ /* 0x000fc800078e0203 */
[----:B------:R0:W-:Y:S04]  /*0f50*/  STL [R22], R5 ;  /* 0x0000000516007387 */ /* 0x0001e80000100800 */
[----:B------:R-:W2:Y:S04]  /*0f60*/  LDL R17, [R17] ;  /* 0x0000000011117983 */ /* 0x000ea80000100800 */
[----:B------:R-:W3:Y:S01]  /*0f70*/  LDL R7, [R10] ;  /* 0x000000000a077983 */ /* 0x000ee20000100800 */
[----:B------:R-:W-:Y:S01]  /*0f80*/  SHF.R.U32.HI R8, RZ, 0x1, R4 ;  /* 0x00000001ff087819 */ /* 0x000fe20000011604 */
[----:B0-----:R-:W-:Y:S01]  /*0f90*/  IMAD.IADD R22, R6, 0x1, R2 ;  /* 0x0000000106167824 */ /* 0x001fe200078e0202 */
[----:B--2---:R-:W-:-:S02]  /*0fa0*/  LOP3.LUT R4, R17, 0x1, RZ, 0xc0, !PT ;  /* 0x0000000111047812 */ /* 0x004fc400078ec0ff */
[----:B---3--:R-:W-:-:S03]  /*0fb0*/  LOP3.LUT R8, R7, R8, RZ, 0x3c, !PT ;  /* 0x0000000807087212 */ /* 0x008fc600078e3cff */
[----:B------:R-:W-:Y:S01]  /*0fc0*/  IMAD.MOV R7, RZ, RZ, -R4 ;  /* 0x000000ffff077224 */ /* 0x000fe200078e0a04 */
[----:B------:R-:W-:-:S04]  /*0fd0*/  SHF.R.U32.HI R4, RZ, 0xc, R5 ;  /* 0x0000000cff047819 */ /* 0x000fc80000011605 */
[----:B------:R-:W-:Y:S02]  /*0fe0*/  LOP3.LUT R8, R8, UR6, R7, 0x78, !PT ;  /* 0x0000000608087c12 */ /* 0x000fe4000f8e7807 */
[----:B------:R-:W-:Y:S02]  /*0ff0*/  LOP3.LUT R4, R4, R5, RZ, 0x3c, !PT ;  /* 0x0000000504047212 */ /* 0x000fe400078e3cff */
[----:B------:R-:W-:Y:S01]  /*1000*/  SHF.R.U32.HI R7, RZ, 0xc, R8 ;  /* 0x0000000cff077819 */ /* 0x000fe20000011608 */
[----:B------:R0:W-:Y:S02]  /*1010*/  STL [R3], R8 ;  /* 0x0000000803007387 */ /* 0x0001e40000100800 */
[----:B------:R-:W-:Y:S01]  /*1020*/  IMAD.SHL.U32 R5, R4, 0x80, RZ ;  /* 0x0000008004057824 */ /* 0x000fe200078e00ff */
[----:B------:R-:W-:-:S04]  /*1030*/  LOP3.LUT R9, R7, R8, RZ, 0x3c, !PT ;  /* 0x0000000807097212 */ /* 0x000fc800078e3cff */
[----:B------:R-:W-:Y:S01]  /*1040*/  LOP3.LUT R7, R4, UR7, R5, 0x78, !PT ;  /* 0x0000000704077c12 */ /* 0x000fe2000f8e7805 */
[C---:B------:R-:W-:Y:S01]  /*1050*/  IMAD.SHL.U32 R10, R9.reuse, 0x80, RZ ;  /* 0x00000080090a7824 */ /* 0x040fe200078e00ff */
[----:B------:R-:W2:Y:S04]  /*1060*/  LDC.64 R4, c[0x0][0x380] ;  /* 0x0000e000ff047b82 */ /* 0x000ea80000000a00 */
[----:B------:R-:W-:Y:S01]  /*1070*/  LOP3.LUT R9, R9, UR7, R10, 0x78, !PT ;  /* 0x0000000709097c12 */ /* 0x000fe2000f8e780a */
[----:B------:R-:W-:-:S04]  /*1080*/  IMAD.SHL.U32 R10, R7, 0x8000, RZ ;  /* 0x00008000070a7824 */ /* 0x000fc800078e00ff */
[----:B------:R-:W-:Y:S01]  /*1090*/  IMAD.SHL.U32 R12, R9, 0x8000, RZ ;  /* 0x00008000090c7824 */ /* 0x000fe200078e00ff */
[----:B-1----:R-:W-:-:S04]  /*10a0*/  LOP3.LUT R10, R7, R10, R11, 0x78, !PT ;  /* 0x0000000a070a7212 */ /* 0x002fc800078e780b */
[----:B------:R-:W-:Y:S01]  /*10b0*/  LOP3.LUT R12, R9, R12, R11, 0x78, !PT ;  /* 0x0000000c090c7212 */ /* 0x000fe200078e780b */
[C---:B------:R-:W-:Y:S01]  /*10c0*/  IMAD R11, R13.reuse, 0x1000, R0 ;  /* 0x000010000d0b7824 */ /* 0x040fe200078e0200 */
[----:B------:R-:W-:Y:S01]  /*10d0*/  SHF.R.U32.HI R7, RZ, 0x12, R10 ;  /* 0x00000012ff077819 */ /* 0x000fe2000001160a */
[----:B------:R-:W-:Y:S01]  /*10e0*/  VIADD R13, R13, 0x2 ;  /* 0x000000020d0d7836 */ /* 0x000fe20000000000 */
[----:B------:R-:W-:Y:S01]  /*10f0*/  SHF.R.U32.HI R9, RZ, 0x12, R12 ;  /* 0x00000012ff097819 */ /* 0x000fe2000001160c */
[----:B------:R-:W-:Y:S01]  /*1100*/  VIADD R15, R11, 0x1000 ;  /* 0x000010000b0f7836 */ /* 0x000fe20000000000 */
[----:B------:R-:W-:Y:S02]  /*1110*/  LOP3.LUT R7, R7, R10, RZ, 0x3c, !PT ;  /* 0x0000000a07077212 */ /* 0x000fe400078e3cff */
[----:B------:R-:W-:Y:S02]  /*1120*/  LOP3.LUT R9, R9, R12, RZ, 0x3c, !PT ;  /* 0x0000000c09097212 */ /* 0x000fe400078e3cff */
[----:B------:R-:W-:Y:S01]  /*1130*/  I2FP.F32.U32 R7, R7 ;  /* 0x0000000700077245 */ /* 0x000fe20000201000 */
[----:B--2---:R-:W-:Y:S01]  /*1140*/  IMAD.WIDE.U32 R10, R11, 0x4, R4 ;  /* 0x000000040b0a7825 */ /* 0x004fe200078e0004 */
[----:B------:R-:W-:-:S03]  /*1150*/  I2FP.F32.U32 R9, R9 ;  /* 0x0000000900097245 */ /* 0x000fc60000201000 */
[----:B------:R-:W-:Y:S01]  /*1160*/  FADD R7, R7, 1 ;  /* 0x3f80000007077421 */ /* 0x000fe20000000000 */
[----:B------:R-:W-:-:S04]  /*1170*/  IMAD.WIDE.U32 R4, R15, 0x4, R4 ;  /* 0x000000040f047825 */ /* 0x000fc800078e0004 */
[----:B------:R-:W-:Y:S01]  /*1180*/  FADD R9, R9, 1 ;  /* 0x3f80000009097421 */ /* 0x000fe20000000000 */
[----:B------:R-:W-:-:S03]  /*1190*/  FMUL R7, R7, 2.3283064365386962891e-10 ;  /* 0x2f80000007077820 */ /* 0x000fc60000400000 */
[----:B------:R-:W-:Y:S02]  /*11a0*/  FMUL R9, R9, 2.3283064365386962891e-10 ;  /* 0x2f80000009097820 */ /* 0x000fe40000400000 */
[----:B------:R0:W-:Y:S04]  /*11b0*/  STG.E desc[UR4][R10.64], R7 ;  /* 0x000000070a007986 */ /* 0x0001e8000c101904 */
[----:B------:R0:W-:Y:S02]  /*11c0*/  STG.E desc[UR4][R4.64], R9 ;  /* 0x0000000904007986 */ /* 0x0001e4000c101904 */
.L_x_2:
[----:B------:R-:W-:Y:S05]  /*11d0*/  @P0 EXIT ;  /* 0x000000000000094d */ /* 0x000fea0003800000 */
[C---:B------:R-:W-:Y:S01]  /*11e0*/  ISETP.GT.AND P0, PT, R22.reuse, 0x11, PT ;  /* 0x000000111600780c */ /* 0x040fe20003f04270 */
[C---:B------:R-:W-:Y:S01]  /*11f0*/  VIADD R2, R22.reuse, 0xffffffee ;  /* 0xffffffee16027836 */ /* 0x040fe20000000000 */
[C---:B------:R-:W-:Y:S01]  /*1200*/  ISETP.GT.AND P1, PT, R22.reuse, 0x9, PT ;  /* 0x000000091600780c */ /* 0x040fe20003f24270 */
[C---:B0---4-:R-:W-:Y:S01]  /*1210*/  VIADD R4, R22.reuse, 0xfffffff6 ;  /* 0xfffffff616047836 */ /* 0x051fe20000000000 */
[----:B------:R-:W0:Y:S01]  /*1220*/  LDCU.64 UR6, c[0x0][0x388] ;  /* 0x00007100ff0677ac */ /* 0x000e220008000a00 */
[----:B------:R-:W-:Y:S01]  /*1230*/  SHF.R.U32.HI R17, RZ, 0x1, R17 ;  /* 0x00000001ff117819 */ /* 0x000fe20000011611 */
[----:B------:R-:W1:Y:S07]  /*1240*/  LDC R7, c[0x0][0x390] ;  /* 0x0000e400ff077b82 */ /* 0x000e6e0000000800 */
[----:B------:R-:W-:-:S02]  /*1250*/  @!P0 VIADD R2, R22, 0x1 ;  /* 0x0000000116028836 */ /* 0x000fc40000000000 */
[----:B------:R-:W-:Y:S02]  /*1260*/  @!P1 VIADD R4, R22, 0x9 ;  /* 0x0000000916049836 */ /* 0x000fe40000000000 */
[--C-:B------:R-:W-:Y:S02]  /*1270*/  IMAD R2, R2, 0x4, R1.reuse ;  /* 0x0000000402027824 */ /* 0x100fe400078e0201 */
[----:B------:R-:W-:-:S04]  /*1280*/  IMAD R4, R4, 0x4, R1 ;  /* 0x0000000404047824 */ /* 0x000fc800078e0201 */
[----:B------:R-:W2:Y:S04]  /*1290*/  LDL R2, [R2] ;  /* 0x0000000002027983 */ /* 0x000ea80000100800 */
[----:B------:R-:W3:Y:S01]  /*12a0*/  LDL R4, [R4] ;  /* 0x0000000004047983 */ /* 0x000ee20000100800 */
[----:B------:R-:W-:Y:S01]  /*12b0*/  IMAD R13, R13, 0x1000, R0 ;  /* 0x000010000d0d7824 */ /* 0x000fe200078e0200 */
[----:B--2---:R-:W-:Y:S02]  /*12c0*/  LOP3.LUT R3, R2, 0x1, RZ, 0xc0, !PT ;  /* 0x0000000102037812 */ /* 0x004fe400078ec0ff */
[----:B---3--:R-:W-:-:S03]  /*12d0*/  LOP3.LUT R17, R4, R17, RZ, 0x3c, !PT ;  /* 0x0000001104117212 */ /* 0x008fc600078e3cff */
[----:B------:R-:W-:-:S05]  /*12e0*/  IMAD.MOV R6, RZ, RZ, -R3 ;  /* 0x000000ffff067224 */ /* 0x000fca00078e0a03 */
[----:B0-----:R-:W-:-:S04]  /*12f0*/  LOP3.LUT R17, R17, UR6, R6, 0x78, !PT ;  /* 0x0000000611117c12 */ /* 0x001fc8000f8e7806 */
[----:B------:R-:W-:-:S04]  /*1300*/  SHF.R.U32.HI R6, RZ, 0xc, R17 ;  /* 0x0000000cff067819 */ /* 0x000fc80000011611 */
[----:B------:R-:W-:-:S05]  /*1310*/  LOP3.LUT R6, R6, R17, RZ, 0x3c, !PT ;  /* 0x0000001106067212 */ /* 0x000fca00078e3cff */
[----:B------:R-:W-:-:S05]  /*1320*/  IMAD.SHL.U32 R3, R6, 0x80, RZ ;  /* 0x0000008006037824 */ /* 0x000fca00078e00ff */
[----:B------:R-:W-:Y:S02]  /*1330*/  LOP3.LUT R6, R6, UR7, R3, 0x78, !PT ;  /* 0x0000000706067c12 */ /* 0x000fe4000f8e7803 */
[----:B------:R-:W0:Y:S03]  /*1340*/  LDC.64 R2, c[0x0][0x380] ;  /* 0x0000e000ff027b82 */ /* 0x000e260000000a00 */
[----:B------:R-:W-:-:S05]  /*1350*/  IMAD.SHL.U32 R5, R6, 0x8000, RZ ;  /* 0x0000800006057824 */ /* 0x000fca00078e00ff */
[----:B-1----:R-:W-:-:S04]  /*1360*/  LOP3.LUT R5, R6, R5, R7, 0x78, !PT ;  /* 0x0000000506057212 */ /* 0x002fc800078e7807 */
[----:B------:R-:W-:-:S04]  /*1370*/  SHF.R.U32.HI R4, RZ, 0x12, R5 ;  /* 0x00000012ff047819 */ /* 0x000fc80000011605 */
[----:B------:R-:W-:-:S04]  /*1380*/  LOP3.LUT R4, R4, R5, RZ, 0x3c, !PT ;  /* 0x0000000504047212 */ /* 0x000fc800078e3cff */
[----:B------:R-:W-:Y:S01]  /*1390*/  I2FP.F32.U32 R4, R4 ;  /* 0x0000000400047245 */ /* 0x000fe20000201000 */
[----:B0-----:R-:W-:-:S04]  /*13a0*/  IMAD.WIDE.U32 R2, R13, 0x4, R2 ;  /* 0x000000040d027825 */ /* 0x001fc800078e0002 */
[----:B------:R-:W-:-:S04]  /*13b0*/  FADD R4, R4, 1 ;  /* 0x3f80000004047421 */ /* 0x000fc80000000000 */
[----:B------:R-:W-:-:S05]  /*13c0*/  FMUL R5, R4, 2.3283064365386962891e-10 ;  /* 0x2f80000004057820 */ /* 0x000fca0000400000 */
[----:B------:R-:W-:Y:S01]  /*13d0*/  STG.E desc[UR4][R2.64], R5 ;  /* 0x0000000502007986 */ /* 0x000fe2000c101904 */
[----:B------:R-:W-:Y:S05]  /*13e0*/  EXIT ;  /* 0x000000000000794d */ /* 0x000fea0003800000 */
.L_x_3:
[----:B------:R-:W-:-:S00]  /*13f0*/  BRA `(.L_x_3) ;  /* 0xfffffffc00fc7947 */ /* 0x000fc0000383ffff */
[----:B------:R-:W-:-:S00]  /*1400*/  NOP ;  /* 0x0000000000007918 */ /* 0x000fc00000000000 */
[----:B------:R-:W-:-:S00]  /*1410*/  NOP ;  /* 0x0000000000007918 */ /* 0x000fc00000000000 */
[----:B------:R-:W-:-:S00]  /*1420*/  NOP ;  /* 0x0000000000007918 */ /* 0x000fc00000000000 */
[----:B------:R-:W-:-:S00]  /*1430*/  NOP ;  /* 0x0000000000007918 */ /* 0x000fc00000000000 */
[----:B------:R-:W-:-:S00]  /*1440*/  NOP ;  /* 0x0000000000007918 */ /* 0x000fc00000000000 */
[----:B------:R-:W-:-:S00]  /*1450*/  NOP ;  /* 0x0000000000007918 */ /* 0x000fc00000000000 */
[----:B------:R-:W-:-:S00]  /*1460*/  NOP ;  /* 0x0000000000007918 */ /* 0x000fc00000000000 */
[----:B------:R-:W-:-:S00]  /*1470*/  NOP ;  /* 0x0000000000007918 */ /* 0x000fc00000000000 */
.L_x_4:


//--------------------- .nv.shared.reserved.0     --------------------------
	.section	.nv.shared.reserved.0,"aw",@nobits
	.weak		__nv_reservedSMEM_offset_0_alias
	.size		__nv_reservedSMEM_offset_0_alias, 0, 64
	.other		__nv_reservedSMEM_offset_0_alias,@"STO_CUDA_RESERVED_SHARED STV_DEFAULT"
__nv_reservedSMEM_offset_0_alias:
	.zero		0
	.zero		64


//--------------------- .nv.constant0._Z14rand_MT_kernelPfjjjji --------------------------
	.section	.nv.constant0._Z14rand_MT_kernelPfjjjji,"a",@progbits
	.sectionflags	@""
	.align	4
.nv.constant0._Z14rand_MT_kernelPfjjjji:
	.zero		924


//--------------------- SYMBOLS --------------------------

	.type		.nv.reservedSmem.offset0,@object
	.size		.nv.reservedSmem.offset0,0x4
